	.headerflags	@"EF_CUDA_TEXMODE_UNIFIED EF_CUDA_64BIT_ADDRESS EF_CUDA_ACCELERATORS EF_CUDA_SM90 EF_CUDA_VIRTUAL_SM(EF_CUDA_SM90)"
	.elftype	@"ET_EXEC"


//--------------------- .nv.info                  --------------------------
	.section	.nv.info,"",@"SHT_CUDA_INFO"
	.align	4


	//----- nvinfo : EIATTR_REGCOUNT
	.align		4
        /*0000*/ 	.byte	0x04, 0x2f
        /*0002*/ 	.short	(.L_1 - .L_0)
	.align		4
.L_0:
        /*0004*/ 	.word	index@(triton_poi_fused_convolution_5)
        /*0008*/ 	.word	0x00000012


	//----- nvinfo : EIATTR_MIN_STACK_SIZE
	.align		4
.L_1:
        /*000c*/ 	.byte	0x04, 0x12
        /*000e*/ 	.short	(.L_3 - .L_2)
	.align		4
.L_2:
        /*0010*/ 	.word	index@(triton_poi_fused_convolution_5)
        /*0014*/ 	.word	0x00000000


	//----- nvinfo : EIATTR_FRAME_SIZE
	.align		4
.L_3:
        /*0018*/ 	.byte	0x04, 0x11
        /*001a*/ 	.short	(.L_5 - .L_4)
	.align		4
.L_4:
        /*001c*/ 	.word	index@(triton_poi_fused_convolution_5)
        /*0020*/ 	.word	0x00000000


	//----- nvinfo : EIATTR_MIN_STACK_SIZE
	.align		4
.L_5:
        /*0024*/ 	.byte	0x04, 0x12
        /*0026*/ 	.short	(.L_7 - .L_6)
	.align		4
.L_6:
        /*0028*/ 	.word	index@(triton_poi_fused_convolution_5)
        /*002c*/ 	.word	0x00000000
.L_7:


//--------------------- .nv.info.triton_poi_fused_convolution_5 --------------------------
	.section	.nv.info.triton_poi_fused_convolution_5,"",@"SHT_CUDA_INFO"
	.sectionflags	@""
	.align	4


	//----- nvinfo : EIATTR_CUDA_API_VERSION
	.align		4
        /*0000*/ 	.byte	0x04, 0x37
        /*0002*/ 	.short	(.L_9 - .L_8)
.L_8:
        /*0004*/ 	.word	0x0000007c


	//----- nvinfo : EIATTR_KPARAM_INFO
	.align		4
.L_9:
        /*0008*/ 	.byte	0x04, 0x17
        /*000a*/ 	.short	(.L_11 - .L_10)
.L_10:
        /*000c*/ 	.word	0x00000000
        /*0010*/ 	.short	0x0002
        /*0012*/ 	.short	0x0010
        /*0014*/ 	.byte	0x00, 0xf0, 0x11, 0x00


	//----- nvinfo : EIATTR_KPARAM_INFO
	.align		4
.L_11:
        /*0018*/ 	.byte	0x04, 0x17
        /*001a*/ 	.short	(.L_13 - .L_12)
.L_12:
        /*001c*/ 	.word	0x00000000
        /*0020*/ 	.short	0x0001
        /*0022*/ 	.short	0x0008
        /*0024*/ 	.byte	0x00, 0xf4, 0x21, 0x00


	//----- nvinfo : EIATTR_KPARAM_INFO
	.align		4
.L_13:
        /*0028*/ 	.byte	0x04, 0x17
        /*002a*/ 	.short	(.L_15 - .L_14)
.L_14:
        /*002c*/ 	.word	0x00000000
        /*0030*/ 	.short	0x0000
        /*0032*/ 	.short	0x0000
        /*0034*/ 	.byte	0x00, 0xf4, 0x21, 0x00


	//----- nvinfo : EIATTR_SPARSE_MMA_MASK
	.align		4
.L_15:
        /*0038*/ 	.byte	0x03, 0x50
        /*003a*/ 	.short	0x0000


	//----- nvinfo : EIATTR_MAXREG_COUNT
	.align		4
        /*003c*/ 	.byte	0x03, 0x1b
        /*003e*/ 	.short	0x00ff


	//----- nvinfo : EIATTR_EXIT_INSTR_OFFSETS
	.align		4
        /*0040*/ 	.byte	0x04, 0x1c
        /*0042*/ 	.short	(.L_17 - .L_16)


	//   ....[0]....
.L_16:
        /*0044*/ 	.word	0x00000270


	//----- nvinfo : EIATTR_REQNTID
	.align		4
.L_17:
        /*0048*/ 	.byte	0x04, 0x10
        /*004a*/ 	.short	(.L_19 - .L_18)
.L_18:
        /*004c*/ 	.word	0x00000080
        /*0050*/ 	.word	0x00000001
        /*0054*/ 	.word	0x00000001


	//----- nvinfo : EIATTR_CBANK_PARAM_SIZE
	.align		4
.L_19:
        /*0058*/ 	.byte	0x03, 0x19
        /*005a*/ 	.short	0x0014


	//----- nvinfo : EIATTR_PARAM_CBANK
	.align		4
        /*005c*/ 	.byte	0x04, 0x0a
        /*005e*/ 	.short	(.L_21 - .L_20)
	.align		4
.L_20:
        /*0060*/ 	.word	index@(.nv.constant0.triton_poi_fused_convolution_5)
        /*0064*/ 	.short	0x0210
        /*0066*/ 	.short	0x0014


	//----- nvinfo : EIATTR_SW_WAR
	.align		4
.L_21:
        /*0068*/ 	.byte	0x04, 0x36
        /*006a*/ 	.short	(.L_23 - .L_22)
.L_22:
        /*006c*/ 	.word	0x00000008
.L_23:


//--------------------- .nv.callgraph             --------------------------
	.section	.nv.callgraph,"",@"SHT_CUDA_CALLGRAPH"
	.align	4
	.sectionentsize	8
	.align		4
        /*0000*/ 	.word	0x00000000
	.align		4
        /*0004*/ 	.word	0xffffffff
	.align		4
        /*0008*/ 	.word	0x00000000
	.align		4
        /*000c*/ 	.word	0xfffffffe
	.align		4
        /*0010*/ 	.word	0x00000000
	.align		4
        /*0014*/ 	.word	0xfffffffd
	.align		4
        /*0018*/ 	.word	0x00000000
	.align		4
        /*001c*/ 	.word	0xfffffffc


//--------------------- .text.triton_poi_fused_convolution_5 --------------------------
	.section	.text.triton_poi_fused_convolution_5,"ax",@progbits
	.align	128
        .global         triton_poi_fused_convolution_5
        .type           triton_poi_fused_convolution_5,@function
        .size           triton_poi_fused_convolution_5,(.L_x_1 - triton_poi_fused_convolution_5)
        .other          triton_poi_fused_convolution_5,@"STO_CUDA_ENTRY STV_DEFAULT"
triton_poi_fused_convolution_5:
.text.triton_poi_fused_convolution_5:
[----:B------:R-:W-:Y:S01]  /*0000*/  LDC R1, c[0x0][0x28] ;  /* 0x00000a00ff017b82 */ /* 0x000fe20000000800 */
[----:B------:R-:W1:Y:S07]  /*0010*/  S2R R0, SR_TID.X ;  /* 0x0000000000007919 */ /* 0x000e6e0000002100 */
[----:B------:R-:W2:Y:S01]  /*0020*/  LDC.64 R2, c[0x0][0x218] ;  /* 0x00008600ff027b82 */ /* 0x000ea20000000a00 */
[----:B------:R-:W-:Y:S01]  /*0030*/  ULDC.64 UR4, c[0x0][0x208] ;  /* 0x0000820000047ab9 */ /* 0x000fe20000000a00 */
[----:B------:R-:W3:Y:S06]  /*0040*/  S2R R9, SR_CTAID.X ;  /* 0x0000000000097919 */ /* 0x000eec0000002500 */
[----:B------:R-:W4:Y:S01]  /*0050*/  LDC.64 R4, c[0x0][0x210] ;  /* 0x00008400ff047b82 */ /* 0x000f220000000a00 */
[----:B-1----:R-:W-:-:S04]  /*0060*/  SHF.L.U32 R0, R0, 0x2, RZ ;  /* 0x0000000200007819 */ /* 0x002fc800000006ff */
[----:B------:R-:W-:-:S04]  /*0070*/  LOP3.LUT R0, R0, 0x1fc, RZ, 0xc0, !PT ;  /* 0x000001fc00007812 */ /* 0x000fc800078ec0ff */
[----:B---3--:R-:W-:-:S04]  /*0080*/  LEA R9, R9, R0, 0xa ;  /* 0x0000000009097211 */ /* 0x008fc800078e50ff */
[----:B------:R-:W-:Y:S01]  /*0090*/  IADD3 R0, R9, 0x200, RZ ;  /* 0x0000020009007810 */ /* 0x000fe20007ffe0ff */
[----:B------:R-:W-:-:S04]  /*00a0*/  IMAD.HI R6, R9, 0x78787879, RZ ;  /* 0x7878787909067827 */ /* 0x000fc800078e02ff */
[----:B------:R-:W-:Y:S01]  /*00b0*/  IMAD.HI R0, R0, 0x78787879, RZ ;  /* 0x7878787900007827 */ /* 0x000fe200078e02ff */
[----:B------:R-:W-:-:S03]  /*00c0*/  SHF.R.U32.HI R7, RZ, 0x1f, R6 ;  /* 0x0000001fff077819 */ /* 0x000fc60000011606 */
[----:B----4-:R-:W-:Y:S01]  /*00d0*/  IMAD.WIDE R8, R9, 0x4, R4 ;  /* 0x0000000409087825 */ /* 0x010fe200078e0204 */
[----:B------:R-:W-:Y:S02]  /*00e0*/  SHF.R.U32.HI R11, RZ, 0x1f, R0 ;  /* 0x0000001fff0b7819 */ /* 0x000fe40000011600 */
[----:B------:R-:W-:Y:S02]  /*00f0*/  LEA.HI.SX32 R7, R6, R7, 0x12 ;  /* 0x0000000706077211 */ /* 0x000fe400078f92ff */
[----:B------:R-:W-:Y:S02]  /*0100*/  LEA.HI.SX32 R11, R0, R11, 0x12 ;  /* 0x0000000b000b7211 */ /* 0x000fe400078f92ff */
[----:B------:R-:W-:Y:S02]  /*0110*/  LEA.HI R0, R7, R7, RZ, 0x7 ;  /* 0x0000000707007211 */ /* 0x000fe400078f38ff */
[----:B------:R-:W-:Y:S02]  /*0120*/  LEA.HI R6, R11, R11, RZ, 0x7 ;  /* 0x0000000b0b067211 */ /* 0x000fe400078f38ff */
[----:B------:R-:W-:-:S02]  /*0130*/  LOP3.LUT R0, R0, 0xffffff80, RZ, 0xc0, !PT ;  /* 0xffffff8000007812 */ /* 0x000fc400078ec0ff */
[----:B------:R-:W-:Y:S02]  /*0140*/  LOP3.LUT R6, R6, 0xffffff80, RZ, 0xc0, !PT ;  /* 0xffffff8006067812 */ /* 0x000fe400078ec0ff */
[----:B------:R-:W-:Y:S02]  /*0150*/  IADD3 R7, R7, -R0, RZ ;  /* 0x8000000007077210 */ /* 0x000fe40007ffe0ff */
[----:B------:R-:W-:-:S03]  /*0160*/  IADD3 R13, R11, -R6, RZ ;  /* 0x800000060b0d7210 */ /* 0x000fc60007ffe0ff */
[--C-:B--2---:R-:W-:Y:S02]  /*0170*/  IMAD.WIDE R10, R7, 0x4, R2.reuse ;  /* 0x00000004070a7825 */ /* 0x104fe400078e0202 */
[----:B------:R-:W2:Y:S02]  /*0180*/  LDG.E.128 R4, desc[UR4][R8.64] ;  /* 0x0000000408047981 */ /* 0x000ea4000c1e1d00 */
[----:B------:R-:W-:Y:S02]  /*0190*/  IMAD.WIDE R2, R13, 0x4, R2 ;  /* 0x000000040d027825 */ /* 0x000fe400078e0202 */
[----:B------:R-:W2:Y:S04]  /*01a0*/  LDG.E.EL R10, desc[UR4][R10.64] ;  /* 0x000000040a0a7981 */ /* 0x000ea8000c2e1900 */
[----:B------:R-:W3:Y:S04]  /*01b0*/  LDG.E.EL R2, desc[UR4][R2.64] ;  /* 0x0000000402027981 */ /* 0x000ee8000c2e1900 */
[----:B------:R-:W3:Y:S01]  /*01c0*/  LDG.E.128 R12, desc[UR4][R8.64+0x800] ;  /* 0x00080004080c7981 */ /* 0x000ee2000c1e1d00 */
[--C-:B--2---:R-:W-:Y:S01]  /*01d0*/  FADD R4, R4, R10.reuse ;  /* 0x0000000a04047221 */ /* 0x104fe20000000000 */
[--C-:B------:R-:W-:Y:S01]  /*01e0*/  FADD R5, R5, R10.reuse ;  /* 0x0000000a05057221 */ /* 0x100fe20000000000 */
[--C-:B------:R-:W-:Y:S01]  /*01f0*/  FADD R6, R6, R10.reuse ;  /* 0x0000000a06067221 */ /* 0x100fe20000000000 */
[----:B------:R-:W-:Y:S01]  /*0200*/  FADD R7, R7, R10 ;  /* 0x0000000a07077221 */ /* 0x000fe20000000000 */
[--C-:B---3--:R-:W-:Y:S01]  /*0210*/  FADD R12, R12, R2.reuse ;  /* 0x000000020c0c7221 */ /* 0x108fe20000000000 */
[--C-:B------:R-:W-:Y:S01]  /*0220*/  FADD R13, R13, R2.reuse ;  /* 0x000000020d0d7221 */ /* 0x100fe20000000000 */
[--C-:B------:R-:W-:Y:S01]  /*0230*/  FADD R14, R14, R2.reuse ;  /* 0x000000020e0e7221 */ /* 0x100fe20000000000 */
[----:B------:R-:W-:Y:S01]  /*0240*/  FADD R15, R15, R2 ;  /* 0x000000020f0f7221 */ /* 0x000fe20000000000 */
[----:B------:R-:W-:Y:S04]  /*0250*/  STG.E.128 desc[UR4][R8.64], R4 ;  /* 0x0000000408007986 */ /* 0x000fe8000c101d04 */
[----:B------:R-:W-:Y:S01]  /*0260*/  STG.E.128 desc[UR4][R8.64+0x800], R12 ;  /* 0x0008000c08007986 */ /* 0x000fe2000c101d04 */
[----:B------:R-:W-:Y:S05]  /*0270*/  EXIT ;  /* 0x000000000000794d */ /* 0x000fea0003800000 */
.L_x_0:
[----:B------:R-:W-:-:S00]  /*0280*/  BRA `(.L_x_0) ;  /* 0xfffffffc00fc7947 */ /* 0x000fc0000383ffff */
[----:B------:R-:W-:-:S00]  /*0290*/  NOP ;  /* 0x0000000000007918 */ /* 0x000fc00000000000 */
        /* <DEDUP_REMOVED lines=14> */
.L_x_1:


//--------------------- .nv.constant0.triton_poi_fused_convolution_5 --------------------------
	.section	.nv.constant0.triton_poi_fused_convolution_5,"a",@progbits
	.sectionflags	@""
	.align	4
.nv.constant0.triton_poi_fused_convolution_5:
	.zero		548
